	.target	sm_100a

	.elftype	@"ET_EXEC"


//--------------------- .note.nv.tkinfo           --------------------------
	.section	.note.nv.tkinfo,"",@"SHT_NOTE"
	.sectionflags	@"SHF_NOTE_NV_TKINFO"
	.tkinfo
        /*0018*/ 	.word	0x00000081
        /*0030*/ 	.string	""
        /*0030*/ 	.string	"ptxas-blackwell"
        /*0030*/ 	.string	"Cuda compilation tools, release 12.9, V12.9.86"
        /*0030*/ 	.string	"Build cuda_12.9.r12.9/compiler.36037853_0"
        /*0030*/ 	.string	"-v  -suppress-debug-info  -lineinfo  -arch sm_100a "



//--------------------- .note.nv.cuver            --------------------------
	.section	.note.nv.cuver,"",@"SHT_NOTE"
	.sectionflags	@"SHF_NOTE_NV_CUVER"
        /*0018*/ 	.short	0x0001
        /*001a*/ 	.short	0x0064
        /*001c*/ 	.short	0x0001
        /*001e*/ 	.short	0x0000
        /*0020*/ 	.short	0x0001
        /*0022*/ 	.short	0x0000


//--------------------- .nv.info                  --------------------------
	.section	.nv.info,"",@"SHT_CUDA_INFO"
	.align	4


	//----- nvinfo : EIATTR_REGCOUNT
	.align		4
        /*0000*/ 	.byte	0x04, 0x2f
        /*0002*/ 	.short	(.L_4 - .L_3)
	.align		4
.L_3:
        /*0004*/ 	.word	index@(gluon_mma)
        /*0008*/ 	.word	0x00000028


	//----- nvinfo : EIATTR_FRAME_SIZE
	.align		4
.L_4:
        /*000c*/ 	.byte	0x04, 0x11
        /*000e*/ 	.short	(.L_6 - .L_5)
	.align		4
.L_5:
        /*0010*/ 	.word	index@($__internal_2_$__cuda_sm10x_tcgen05_guardrail_trap_unallocated_columns_being_dealloced)
        /*0014*/ 	.word	0x00000000


	//----- nvinfo : EIATTR_FRAME_SIZE
	.align		4
.L_6:
        /*0018*/ 	.byte	0x04, 0x11
        /*001a*/ 	.short	(.L_8 - .L_7)
	.align		4
.L_7:
        /*001c*/ 	.word	index@($__internal_1_$__cuda_sm10x_tcgen05_guardrail_trap_phase_invalid_during_alloc)
        /*0020*/ 	.word	0x00000000


	//----- nvinfo : EIATTR_FRAME_SIZE
	.align		4
.L_8:
        /*0024*/ 	.byte	0x04, 0x11
        /*0026*/ 	.short	(.L_10 - .L_9)
	.align		4
.L_9:
        /*0028*/ 	.word	index@($__internal_0_$__cuda_sm10x_tcgen05_guardrail_trap_col_being_dealloced_not_returned_by_alloc)
        /*002c*/ 	.word	0x00000000


	//----- nvinfo : EIATTR_FRAME_SIZE
	.align		4
.L_10:
        /*0030*/ 	.byte	0x04, 0x11
        /*0032*/ 	.short	(.L_12 - .L_11)
	.align		4
.L_11:
        /*0034*/ 	.word	index@(gluon_mma)
        /*0038*/ 	.word	0x00000000


	//----- nvinfo : EIATTR_MIN_STACK_SIZE
	.align		4
.L_12:
        /*003c*/ 	.byte	0x04, 0x12
        /*003e*/ 	.short	(.L_14 - .L_13)
	.align		4
.L_13:
        /*0040*/ 	.word	index@(gluon_mma)
        /*0044*/ 	.word	0x00000000
.L_14:


//--------------------- .nv.info.gluon_mma        --------------------------
	.section	.nv.info.gluon_mma,"",@"SHT_CUDA_INFO"
	.sectionflags	@""
	.align	4


	//----- nvinfo : EIATTR_CUDA_API_VERSION
	.align		4
        /*0000*/ 	.byte	0x04, 0x37
        /*0002*/ 	.short	(.L_16 - .L_15)
.L_15:
        /*0004*/ 	.word	0x00000081


	//----- nvinfo : EIATTR_KPARAM_INFO
	.align		4
.L_16:
        /*0008*/ 	.byte	0x04, 0x17
        /*000a*/ 	.short	(.L_18 - .L_17)
.L_17:
        /*000c*/ 	.word	0x00000000
        /*0010*/ 	.short	0x0004
        /*0012*/ 	.short	0x0020
        /*0014*/ 	.byte	0x00, 0xf4, 0x21, 0x00


	//----- nvinfo : EIATTR_KPARAM_INFO
	.align		4
.L_18:
        /*0018*/ 	.byte	0x04, 0x17
        /*001a*/ 	.short	(.L_20 - .L_19)
.L_19:
        /*001c*/ 	.word	0x00000000
        /*0020*/ 	.short	0x0003
        /*0022*/ 	.short	0x0018
        /*0024*/ 	.byte	0x00, 0xf4, 0x21, 0x00


	//----- nvinfo : EIATTR_KPARAM_INFO
	.align		4
.L_20:
        /*0028*/ 	.byte	0x04, 0x17
        /*002a*/ 	.short	(.L_22 - .L_21)
.L_21:
        /*002c*/ 	.word	0x00000000
        /*0030*/ 	.short	0x0002
        /*0032*/ 	.short	0x0010
        /*0034*/ 	.byte	0x00, 0xf4, 0x21, 0x00


	//----- nvinfo : EIATTR_KPARAM_INFO
	.align		4
.L_22:
        /*0038*/ 	.byte	0x04, 0x17
        /*003a*/ 	.short	(.L_24 - .L_23)
.L_23:
        /*003c*/ 	.word	0x00000000
        /*0040*/ 	.short	0x0001
        /*0042*/ 	.short	0x0008
        /*0044*/ 	.byte	0x00, 0xf4, 0x21, 0x00


	//----- nvinfo : EIATTR_KPARAM_INFO
	.align		4
.L_24:
        /*0048*/ 	.byte	0x04, 0x17
        /*004a*/ 	.short	(.L_26 - .L_25)
.L_25:
        /*004c*/ 	.word	0x00000000
        /*0050*/ 	.short	0x0000
        /*0052*/ 	.short	0x0000
        /*0054*/ 	.byte	0x00, 0xf4, 0x21, 0x00


	//----- nvinfo : EIATTR_AT_ENTRY_FRAGMENTS
	.align		4
.L_26:
        /*0058*/ 	.byte	0x04, 0x4f
        /*005a*/ 	.short	(.L_28 - .L_27)


	//   ....[0]....
.L_27:
        /*005c*/ 	.word	0x00000004


	//----- nvinfo : EIATTR_RESERVED_SMEM_USED
	.align		4
.L_28:
        /*0060*/ 	.byte	0x01, 0x41
	.zero		2


	//----- nvinfo : EIATTR_SPARSE_MMA_MASK
	.align		4
        /*0064*/ 	.byte	0x03, 0x50
        /*0066*/ 	.short	0x0000


	//----- nvinfo : EIATTR_TCGEN05_1CTA_USED
	.align		4
        /*0068*/ 	.byte	0x01, 0x51
	.zero		2


	//----- nvinfo : EIATTR_MAXREG_COUNT
	.align		4
        /*006c*/ 	.byte	0x03, 0x1b
        /*006e*/ 	.short	0x00ff


	//----- nvinfo : EIATTR_NUM_BARRIERS
	.align		4
        /*0070*/ 	.byte	0x02, 0x4c
        /*0072*/ 	.byte	0x01
	.zero		1


	//----- nvinfo : EIATTR_INT_WARP_WIDE_INSTR_OFFSETS
	.align		4
        /*0074*/ 	.byte	0x04, 0x31
        /*0076*/ 	.short	(.L_30 - .L_29)


	//   ....[0]....
.L_29:
        /*0078*/ 	.word	0x00000840


	//   ....[1]....
        /*007c*/ 	.word	0x00000880


	//   ....[2]....
        /*0080*/ 	.word	0x00000c90


	//   ....[3]....
        /*0084*/ 	.word	0x00000ca0


	//   ....[4]....
        /*0088*/ 	.word	0x00001290


	//   ....[5]....
        /*008c*/ 	.word	0x000012e0


	//----- nvinfo : EIATTR_COOP_GROUP_MASK_REGIDS
	.align		4
.L_30:
        /*0090*/ 	.byte	0x04, 0x29
        /*0092*/ 	.short	(.L_32 - .L_31)


	//   ....[0]....
.L_31:
        /*0094*/ 	.word	0xffffffff


	//   ....[1]....
        /*0098*/ 	.word	0xffffffff


	//   ....[2]....
        /*009c*/ 	.word	0xffffffff


	//   ....[3]....
        /*00a0*/ 	.word	0xffffffff


	//----- nvinfo : EIATTR_COOP_GROUP_INSTR_OFFSETS
	.align		4
.L_32:
        /*00a4*/ 	.byte	0x04, 0x28
        /*00a6*/ 	.short	(.L_34 - .L_33)


	//   ....[0]....
.L_33:
        /*00a8*/ 	.word	0x00000050


	//   ....[1]....
        /*00ac*/ 	.word	0x00000310


	//   ....[2]....
        /*00b0*/ 	.word	0x00001120


	//   ....[3]....
        /*00b4*/ 	.word	0x00001390


	//----- nvinfo : EIATTR_VRC_CTA_INIT_COUNT
	.align		4
.L_34:
        /*00b8*/ 	.byte	0x02, 0x4a
        /*00ba*/ 	.byte	0x80
	.zero		1


	//----- nvinfo : EIATTR_MBARRIER_INSTR_OFFSETS
	.align		4
        /*00bc*/ 	.byte	0x04, 0x39
        /*00be*/ 	.short	(.L_36 - .L_35)


	//   ....[0]....
.L_35:
        /*00c0*/ 	.word	0x00000a30
        /*00c4*/ 	.word	0x000000ff
        /*00c8*/ 	.word	0x00004000
        /*00cc*/ 	.short	0x0100
        /*00ce*/ 	.byte	0x0c
	.zero		1


	//   ....[1]....
        /*00d0*/ 	.word	0x00000d30
        /*00d4*/ 	.word	0x000000ff
        /*00d8*/ 	.word	0x00004000
        /*00dc*/ 	.short	0x010a
        /*00de*/ 	.byte	0x0c
	.zero		1


	//   ....[2]....
        /*00e0*/ 	.word	0x00000e70
        /*00e4*/ 	.word	0x000000ff
        /*00e8*/ 	.word	0x00004000
        /*00ec*/ 	.short	0x0108
        /*00ee*/ 	.byte	0x0c
	.zero		1


	//   ....[3]....
        /*00f0*/ 	.word	0x000013b0
        /*00f4*/ 	.word	0x000000ff
        /*00f8*/ 	.word	0x00004000
        /*00fc*/ 	.short	0x010a
        /*00fe*/ 	.byte	0x0c
	.zero		1


	//----- nvinfo : EIATTR_NUM_MBARRIERS
	.align		4
.L_36:
        /*0100*/ 	.byte	0x03, 0x38
        /*0102*/ 	.short	0x0001


	//----- nvinfo : EIATTR_EXIT_INSTR_OFFSETS
	.align		4
        /*0104*/ 	.byte	0x04, 0x1c
        /*0106*/ 	.short	(.L_38 - .L_37)


	//   ....[0]....
.L_37:
        /*0108*/ 	.word	0x000013a0


	//----- nvinfo : EIATTR_REQNTID
	.align		4
.L_38:
        /*010c*/ 	.byte	0x04, 0x10
        /*010e*/ 	.short	(.L_40 - .L_39)
.L_39:
        /*0110*/ 	.word	0x00000100
        /*0114*/ 	.word	0x00000001
        /*0118*/ 	.word	0x00000001


	//----- nvinfo : EIATTR_CRS_STACK_SIZE
	.align		4
.L_40:
        /*011c*/ 	.byte	0x04, 0x1e
        /*011e*/ 	.short	(.L_42 - .L_41)
.L_41:
        /*0120*/ 	.word	0x00000000


	//----- nvinfo : EIATTR_CBANK_PARAM_SIZE
	.align		4
.L_42:
        /*0124*/ 	.byte	0x03, 0x19
        /*0126*/ 	.short	0x0028


	//----- nvinfo : EIATTR_PARAM_CBANK
	.align		4
        /*0128*/ 	.byte	0x04, 0x0a
        /*012a*/ 	.short	(.L_44 - .L_43)
	.align		4
.L_43:
        /*012c*/ 	.word	index@(.nv.constant0.gluon_mma)
        /*0130*/ 	.short	0x0380
        /*0132*/ 	.short	0x0028


	//----- nvinfo : EIATTR_SW_WAR
	.align		4
.L_44:
        /*0134*/ 	.byte	0x04, 0x36
        /*0136*/ 	.short	(.L_46 - .L_45)
.L_45:
        /*0138*/ 	.word	0x00000008
.L_46:


//--------------------- .nv.compat                --------------------------
	.section	.nv.compat,"",@"SHT_CUDA_COMPAT_INFO"
	.align	4
        /*0000*/ 	.byte	0x02, 0x02, 0x02, 0x00, 0x02, 0x05, 0x05, 0x00, 0x02, 0x03, 0x00, 0x00, 0x02, 0x06, 0x01, 0x00


//--------------------- .nv.callgraph             --------------------------
	.section	.nv.callgraph,"",@"SHT_CUDA_CALLGRAPH"
	.align	4
	.sectionentsize	8
	.align		4
        /*0000*/ 	.word	0x00000000
	.align		4
        /*0004*/ 	.word	0xffffffff
	.align		4
        /*0008*/ 	.word	0x00000000
	.align		4
        /*000c*/ 	.word	0xfffffffe
	.align		4
        /*0010*/ 	.word	0x00000000
	.align		4
        /*0014*/ 	.word	0xfffffffd
	.align		4
        /*0018*/ 	.word	0x00000000
	.align		4
        /*001c*/ 	.word	0xfffffffc


//--------------------- .text.gluon_mma           --------------------------
	.section	.text.gluon_mma,"ax",@progbits
	.align	128
        .global         gluon_mma
        .type           gluon_mma,@function
        .size           gluon_mma,(.L_x_15 - gluon_mma)
        .other          gluon_mma,@"STO_CUDA_ENTRY STV_DEFAULT"
gluon_mma:
.text.gluon_mma:
[----:B------:R-:W0:Y:S01]  /*0000*/  LDC R1, c[0x0][0x37c] ;  /* 0x0000df00ff017b82 */ /* 0x000e220000000800 */
[----:B------:R-:W1:Y:S02]  /*0010*/  S2R R0, SR_TID.X ;  /* 0x0000000000007919 */ /* 0x000e640000002100 */
[----:B-1----:R-:W-:-:S13]  /*0020*/  ISETP.GE.U32.AND P1, PT, R0, 0x20, PT ;  /* 0x000000200000780c */ /* 0x002fda0003f26070 */
[----:B------:R-:W-:Y:S05]  /*0030*/  @P1 BRA `(.L_x_0) ;  /* 0x0000000000b81947 */ /* 0x000fea0003800000 */
[----:B------:R-:W1:Y:S01]  /*0040*/  S2UR UR6, SR_CgaCtaId ;  /* 0x00000000000679c3 */ /* 0x000e620000008800 */
[----:B------:R-:W-:Y:S01]  /*0050*/  NOP ;  /* 0x0000000000007918 */ /* 0x000fe20000000000 */
[----:B------:R-:W-:Y:S02]  /*0060*/  UMOV UR4, 0x40 ;  /* 0x0000004000047882 */ /* 0x000fe40000000000 */
[----:B-1----:R-:W-:-:S09]  /*0070*/  ULEA UR4, UR6, UR4, 0x18 ;  /* 0x0000000406047291 */ /* 0x002fd2000f8ec0ff */
[----:B------:R-:W1:Y:S01]  /*0080*/  LDS.U8 R2, [UR4] ;  /* 0x00000004ff027984 */ /* 0x000e620008000000 */
[----:B------:R-:W-:Y:S02]  /*0090*/  UMOV UR4, 0x400 ;  /* 0x0000040000047882 */ /* 0x000fe40000000000 */
[----:B------:R-:W-:Y:S01]  /*00a0*/  ULEA UR4, UR6, UR4, 0x18 ;  /* 0x0000000406047291 */ /* 0x000fe2000f8ec0ff */
[----:B-1----:R-:W-:-:S13]  /*00b0*/  ISETP.NE.AND P0, PT, R2, RZ, PT ;  /* 0x000000ff0200720c */ /* 0x002fda0003f05270 */
[----:B------:R-:W-:Y:S05]  /*00c0*/  @P0 BRA `(.L_x_1) ;  /* 0x00000000007c0947 */ /* 0x000fea0003800000 */
[----:B------:R-:W-:-:S13]  /*00d0*/  ELECT P0, URZ, PT ;  /* 0x0000000000ff782f */ /* 0x000fda0003800000 */
[----:B------:R-:W-:Y:S05]  /*00e0*/  @!P0 BRA `(.L_x_2) ;  /* 0x0000000000848947 */ /* 0x000fea0003800000 */
[----:B------:R-:W-:Y:S01]  /*00f0*/  UMOV UR5, 0x2 ;  /* 0x0000000200057882 */ /* 0x000fe20000000000 */
[----:B------:R-:W-:Y:S02]  /*0100*/  IMAD.MOV.U32 R5, RZ, RZ, 0x1 ;  /* 0x00000001ff057424 */ /* 0x000fe400078e00ff */
[----:B------:R-:W-:Y:S02]  /*0110*/  IMAD.MOV.U32 R3, RZ, RZ, 0x3 ;  /* 0x00000003ff037424 */ /* 0x000fe400078e00ff */
[----:B------:R-:W-:Y:S04]  /*0120*/  DEPBAR.LE SB1, 0x36 ;  /* 0x00009d800000791a */ /* 0x000fe80000000000 */
[----:B------:R-:W1:Y:S02]  /*0130*/  UTCATOMSWS.FIND_AND_SET.ALIGN UP0, UR5, UR5 ;  /* 0x00000005000575e3 */ /* 0x000e640008000800 */
[----:B-1----:R-:W-:-:S04]  /*0140*/  PLOP3.LUT P0, PT, PT, PT, UP0, 0x80, 0x8 ;  /* 0x000000000008781c */ /* 0x002fc80003f0f008 */
[----:B------:R-:W-:-:S04]  /*0150*/  SEL R2, RZ, 0xffffffff, !P0 ;  /* 0xffffffffff027807 */ /* 0x000fc80004000000 */
[----:B------:R-:W-:Y:S01]  /*0160*/  ISETP.NE.AND P0, PT, R2, RZ, PT ;  /* 0x000000ff0200720c */ /* 0x000fe20003f05270 */
[----:B------:R-:W-:-:S12]  /*0170*/  IMAD.U32 R2, RZ, RZ, UR5 ;  /* 0x00000005ff027e24 */ /* 0x000fd8000f8e00ff */
[----:B------:R-:W-:Y:S05]  /*0180*/  @P0 BRA `(.L_x_3) ;  /* 0x0000000000240947 */ /* 0x000fea0003800000 */
.L_x_4:
[----:B------:R-:W-:Y:S05]  /*0190*/  NANOSLEEP 0x64 ;  /* 0x000000640000795d */ /* 0x000fea0003800000 */
[----:B------:R-:W-:-:S05]  /*01a0*/  UMOV UR5, 0x2 ;  /* 0x0000000200057882 */ /* 0x000fca0000000000 */
[----:B------:R-:W-:Y:S04]  /*01b0*/  DEPBAR.LE SB1, 0x36 ;  /* 0x00009d800000791a */ /* 0x000fe80000000000 */
[----:B------:R-:W1:Y:S02]  /*01c0*/  UTCATOMSWS.FIND_AND_SET.ALIGN UP0, UR5, UR5 ;  /* 0x00000005000575e3 */ /* 0x000e640008000800 */
[----:B-1----:R-:W-:-:S04]  /*01d0*/  PLOP3.LUT P0, PT, PT, PT, UP0, 0x80, 0x8 ;  /* 0x000000000008781c */ /* 0x002fc80003f0f008 */
[----:B------:R-:W-:-:S04]  /*01e0*/  SEL R2, RZ, 0xffffffff, !P0 ;  /* 0xffffffffff027807 */ /* 0x000fc80004000000 */
[----:B------:R-:W-:Y:S01]  /*01f0*/  ISETP.NE.AND P0, PT, R2, RZ, PT ;  /* 0x000000ff0200720c */ /* 0x000fe20003f05270 */
[----:B------:R-:W-:-:S12]  /*0200*/  IMAD.U32 R2, RZ, RZ, UR5 ;  /* 0x00000005ff027e24 */ /* 0x000fd8000f8e00ff */
[----:B------:R-:W-:Y:S05]  /*0210*/  @!P0 BRA `(.L_x_4) ;  /* 0xfffffffc00dc8947 */ /* 0x000fea000383ffff */
.L_x_3:
[C---:B------:R-:W-:Y:S01]  /*0220*/  VIADD R4, R2.reuse, 0x10 ;  /* 0x0000001002047836 */ /* 0x040fe20000000000 */
[----:B------:R-:W-:Y:S01]  /*0230*/  UMOV UR5, 0x50 ;  /* 0x0000005000057882 */ /* 0x000fe20000000000 */
[----:B------:R-:W-:Y:S01]  /*0240*/  SHF.L.U32 R3, R3, R2, RZ ;  /* 0x0000000203037219 */ /* 0x000fe200000006ff */
[----:B------:R-:W-:Y:S01]  /*0250*/  ULEA UR5, UR6, UR5, 0x18 ;  /* 0x0000000506057291 */ /* 0x000fe2000f8ec0ff */
[----:B------:R-:W-:Y:S01]  /*0260*/  IMAD.SHL.U32 R2, R2, 0x20, RZ ;  /* 0x0000002002027824 */ /* 0x000fe200078e00ff */
[----:B------:R-:W-:-:S04]  /*0270*/  SHF.L.U32 R4, R5, R4, RZ ;  /* 0x0000000405047219 */ /* 0x000fc800000006ff */
[----:B------:R-:W-:-:S05]  /*0280*/  LOP3.LUT R3, R4, R3, RZ, 0xfc, !PT ;  /* 0x0000000304037212 */ /* 0x000fca00078efcff */
[----:B------:R1:W-:Y:S04]  /*0290*/  ATOMS.OR RZ, [UR5], R3 ;  /* 0x00000003ffff798c */ /* 0x0003e8000b000005 */
[----:B------:R1:W-:Y:S01]  /*02a0*/  STS [UR4], R2 ;  /* 0x00000002ff007988 */ /* 0x0003e20008000804 */
[----:B------:R-:W-:Y:S05]  /*02b0*/  BRA `(.L_x_2) ;  /* 0x0000000000107947 */ /* 0x000fea0003800000 */
.L_x_1:
[----:B------:R-:W-:-:S05]  /*02c0*/  IMAD.MOV.U32 R2, RZ, RZ, -0x1 ;  /* 0xffffffffff027424 */ /* 0x000fca00078e00ff */
[----:B------:R1:W-:Y:S02]  /*02d0*/  STS [UR4], R2 ;  /* 0x00000002ff007988 */ /* 0x0003e40008000804 */
[----:B-1----:R-:W-:-:S07]  /*02e0*/  MOV R2, 0x300 ;  /* 0x0000030000027802 */ /* 0x002fce0000000f00 */
[----:B0-----:R-:W-:Y:S05]  /*02f0*/  CALL.REL.NOINC `($__internal_1_$__cuda_sm10x_tcgen05_guardrail_trap_phase_invalid_during_alloc) ;  /* 0x0000001000447944 */ /* 0x001fea0003c00000 */
.L_x_2:
[----:B------:R-:W-:Y:S05]  /*0300*/  WARPSYNC.ALL ;  /* 0x0000000000007948 */ /* 0x000fea0003800000 */
[----:B------:R-:W-:Y:S01]  /*0310*/  NOP ;  /* 0x0000000000007918 */ /* 0x000fe20000000000 */
.L_x_0:
[----:B------:R-:W2:Y:S08]  /*0320*/  S2UR UR11, SR_CgaCtaId ;  /* 0x00000000000b79c3 */ /* 0x000eb00000008800 */
[----:B------:R-:W-:Y:S01]  /*0330*/  BAR.SYNC.DEFER_BLOCKING 0x0 ;  /* 0x0000000000007b1d */ /* 0x000fe20000010000 */
[C---:B------:R-:W-:Y:S01]  /*0340*/  IMAD.SHL.U32 R11, R0.reuse, 0x2, RZ ;  /* 0x00000002000b7824 */ /* 0x040fe200078e00ff */
[----:B-1----:R-:W-:-:S02]  /*0350*/  LOP3.LUT R3, R0, 0x1f, RZ, 0xc0, !PT ;  /* 0x0000001f00037812 */ /* 0x002fc400078ec0ff */
[----:B------:R-:W-:Y:S02]  /*0360*/  LOP3.LUT R2, R0, 0xe0, RZ, 0xc0, !PT ;  /* 0x000000e000027812 */ /* 0x000fe400078ec0ff */
[----:B------:R-:W-:Y:S02]  /*0370*/  UMOV UR4, 0x400 ;  /* 0x0000040000047882 */ /* 0x000fe40000000000 */
[----:B------:R-:W1:Y:S01]  /*0380*/  LDC.64 R8, c[0x0][0x380] ;  /* 0x0000e000ff087b82 */ /* 0x000e620000000a00 */
[----:B------:R-:W3:Y:S01]  /*0390*/  LDCU.64 UR20, c[0x0][0x358] ;  /* 0x00006b00ff1477ac */ /* 0x000ee20008000a00 */
[----:B------:R-:W-:Y:S01]  /*03a0*/  LOP3.LUT R11, R11, 0x1c0, RZ, 0xc0, !PT ;  /* 0x000001c00b0b7812 */ /* 0x000fe200078ec0ff */
[----:B------:R-:W-:Y:S01]  /*03b0*/  IMAD.SHL.U32 R7, R2, 0x2, RZ ;  /* 0x0000000202077824 */ /* 0x000fe200078e00ff */
[----:B--2---:R-:W-:-:S03]  /*03c0*/  ULEA UR12, UR11, UR4, 0x18 ;  /* 0x000000040b0c7291 */ /* 0x004fc6000f8ec0ff */
[----:B-1----:R-:W-:-:S06]  /*03d0*/  IMAD.WIDE.U32 R4, R11, 0x2, R8 ;  /* 0x000000020b047825 */ /* 0x002fcc00078e0008 */
[----:B------:R-:W1:Y:S01]  /*03e0*/  LDS R6, [UR12] ;  /* 0x0000000cff067984 */ /* 0x000e620008000800 */
[----:B------:R-:W-:-:S04]  /*03f0*/  IMAD.WIDE.U32 R8, R7, 0x2, R8 ;  /* 0x0000000207087825 */ /* 0x000fc800078e0008 */
[C---:B------:R-:W-:Y:S01]  /*0400*/  IMAD.WIDE.U32 R4, R3.reuse, 0x2, R4 ;  /* 0x0000000203047825 */ /* 0x040fe200078e0004 */
[----:B------:R-:W-:Y:S03]  /*0410*/  BAR.SYNC.DEFER_BLOCKING 0x0 ;  /* 0x0000000000007b1d */ /* 0x000fe60000010000 */
[----:B------:R-:W-:Y:S02]  /*0420*/  IMAD R13, R2, 0x2, R3 ;  /* 0x00000002020d7824 */ /* 0x000fe400078e0203 */
[----:B------:R-:W-:Y:S01]  /*0430*/  IMAD.WIDE.U32 R8, R3, 0x2, R8 ;  /* 0x0000000203087825 */ /* 0x000fe200078e0008 */
[----:B------:R-:W-:Y:S01]  /*0440*/  SHF.R.U32.HI R20, RZ, 0x1, R2 ;  /* 0x00000001ff147819 */ /* 0x000fe20000011602 */
[----:B---3--:R2:W5:Y:S02]  /*0450*/  LDG.E.U16 R15, desc[UR20][R4.64+0x1c40] ;  /* 0x001c4014040f7981 */ /* 0x008564000c1e1500 */
[----:B------:R-:W-:-:S02]  /*0460*/  IMAD.SHL.U32 R13, R13, 0x2, RZ ;  /* 0x000000020d0d7824 */ /* 0x000fc400078e00ff */
[----:B------:R3:W5:Y:S04]  /*0470*/  LDG.E.U16 R25, desc[UR20][R8.64] ;  /* 0x0000001408197981 */ /* 0x000768000c1e1500 */
[----:B------:R3:W5:Y:S01]  /*0480*/  LDG.E.U16 R27, desc[UR20][R8.64+0x400] ;  /* 0x00040014081b7981 */ /* 0x000762000c1e1500 */
[----:B--2---:R-:W2:Y:S01]  /*0490*/  LDC.64 R4, c[0x0][0x388] ;  /* 0x0000e200ff047b82 */ /* 0x004ea20000000a00 */
[----:B-1----:R-:W-:Y:S02]  /*04a0*/  R2UR UR13, R6 ;  /* 0x00000000060d72ca */ /* 0x002fe400000e0000 */
[----:B------:R3:W5:Y:S01]  /*04b0*/  LDG.E.U16 R29, desc[UR20][R8.64+0x800] ;  /* 0x00080014081d7981 */ /* 0x000762000c1e1500 */
[----:B------:R-:W-:-:S03]  /*04c0*/  LOP3.LUT R10, R13, R20, RZ, 0x3c, !PT ;  /* 0x000000140d0a7212 */ /* 0x000fc600078e3cff */
[----:B------:R3:W5:Y:S04]  /*04d0*/  LDG.E.U16 R31, desc[UR20][R8.64+0xc00] ;  /* 0x000c0014081f7981 */ /* 0x000768000c1e1500 */
[----:B------:R3:W5:Y:S04]  /*04e0*/  LDG.E.U16 R33, desc[UR20][R8.64+0x1000] ;  /* 0x0010001408217981 */ /* 0x000768000c1e1500 */
[----:B------:R3:W5:Y:S04]  /*04f0*/  LDG.E.U16 R35, desc[UR20][R8.64+0x1400] ;  /* 0x0014001408237981 */ /* 0x000768000c1e1500 */
[----:B------:R3:W5:Y:S04]  /*0500*/  LDG.E.U16 R37, desc[UR20][R8.64+0x1800] ;  /* 0x0018001408257981 */ /* 0x000768000c1e1500 */
[----:B------:R3:W5:Y:S04]  /*0510*/  LDG.E.U16 R19, desc[UR20][R8.64+0x1c00] ;  /* 0x001c001408137981 */ /* 0x000768000c1e1500 */
[----:B------:R3:W5:Y:S04]  /*0520*/  LDG.E.U16 R21, desc[UR20][R8.64+0x40] ;  /* 0x0000401408157981 */ /* 0x000768000c1e1500 */
[----:B------:R3:W5:Y:S04]  /*0530*/  LDG.E.U16 R23, desc[UR20][R8.64+0x440] ;  /* 0x0004401408177981 */ /* 0x000768000c1e1500 */
[----:B------:R3:W5:Y:S04]  /*0540*/  LDG.E.U16 R14, desc[UR20][R8.64+0x840] ;  /* 0x00084014080e7981 */ /* 0x000768000c1e1500 */
[----:B------:R3:W5:Y:S01]  /*0550*/  LDG.E.U16 R16, desc[UR20][R8.64+0xc40] ;  /* 0x000c401408107981 */ /* 0x000762000c1e1500 */
[----:B--2---:R-:W-:Y:S05]  /*0560*/  @P1 BRA `(.L_x_5) ;  /* 0x0000000000181947 */ /* 0x004fea0003800000 */
[----:B------:R-:W-:Y:S01]  /*0570*/  ELECT P0, URZ, PT ;  /* 0x0000000000ff782f */ /* 0x000fe20003800000 */
[----:B------:R-:W-:Y:S01]  /*0580*/  IMAD.MOV.U32 R6, RZ, RZ, 0x1 ;  /* 0x00000001ff067424 */ /* 0x000fe200078e00ff */
[----:B------:R-:W-:Y:S01]  /*0590*/  UMOV UR4, 0x40 ;  /* 0x0000004000047882 */ /* 0x000fe20000000000 */
[----:B------:R-:W-:Y:S01]  /*05a0*/  UVIRTCOUNT.DEALLOC.SMPOOL 0x80 ;  /* 0x000000800000784c */ /* 0x000fe20000000000 */
[----:B------:R-:W-:-:S09]  /*05b0*/  ULEA UR4, UR11, UR4, 0x18 ;  /* 0x000000040b047291 */ /* 0x000fd2000f8ec0ff */
[----:B------:R1:W-:Y:S03]  /*05c0*/  @P0 STS.U8 [UR4], R6 ;  /* 0x00000006ff000988 */ /* 0x0003e60008000004 */
.L_x_5:
[--C-:B-1----:R-:W-:Y:S01]  /*05d0*/  IMAD.WIDE.U32 R6, R7, 0x2, R4.reuse ;  /* 0x0000000207067825 */ /* 0x102fe200078e0004 */
[----:B-----5:R1:W-:Y:S03]  /*05e0*/  STS.U16 [R10+UR12], R25 ;  /* 0x000000190a007988 */ /* 0x0203e6000800040c */
[----:B------:R-:W-:Y:S01]  /*05f0*/  IMAD.WIDE.U32 R4, R11, 0x2, R4 ;  /* 0x000000020b047825 */ /* 0x000fe200078e0004 */
[----:B------:R-:W-:Y:S01]  /*0600*/  LOP3.LUT R18, R10, 0x40, RZ, 0x3c, !PT ;  /* 0x000000400a127812 */ /* 0x000fe200078e3cff */
[----:B------:R-:W2:Y:S02]  /*0610*/  LDG.E.U16 R12, desc[UR20][R8.64+0x1040] ;  /* 0x00104014080c7981 */ /* 0x000ea4000c1e1500 */
[C---:B------:R-:W-:Y:S02]  /*0620*/  IMAD.WIDE.U32 R6, R3.reuse, 0x2, R6 ;  /* 0x0000000203067825 */ /* 0x040fe400078e0006 */
[----:B------:R-:W4:Y:S02]  /*0630*/  LDG.E.U16 R13, desc[UR20][R8.64+0x1440] ;  /* 0x00144014080d7981 */ /* 0x000f24000c1e1500 */
[----:B------:R-:W-:-:S02]  /*0640*/  IMAD.WIDE.U32 R4, R3, 0x2, R4 ;  /* 0x0000000203047825 */ /* 0x000fc400078e0004 */
[----:B---3--:R-:W3:Y:S04]  /*0650*/  LDG.E.U16 R17, desc[UR20][R8.64+0x1840] ;  /* 0x0018401408117981 */ /* 0x008ee8000c1e1500 */
[----:B------:R0:W-:Y:S04]  /*0660*/  STS.U16 [R10+UR12+0x400], R27 ;  /* 0x0004001b0a007988 */ /* 0x0001e8000800040c */
[----:B------:R0:W-:Y:S04]  /*0670*/  STS.U16 [R10+UR12+0x800], R29 ;  /* 0x0008001d0a007988 */ /* 0x0001e8000800040c */
[----:B------:R0:W-:Y:S04]  /*0680*/  STS.U16 [R10+UR12+0xc00], R31 ;  /* 0x000c001f0a007988 */ /* 0x0001e8000800040c */
[----:B------:R-:W-:Y:S04]  /*0690*/  STS.U16 [R10+UR12+0x1000], R33 ;  /* 0x001000210a007988 */ /* 0x000fe8000800040c */
[----:B------:R0:W-:Y:S04]  /*06a0*/  STS.U16 [R10+UR12+0x1400], R35 ;  /* 0x001400230a007988 */ /* 0x0001e8000800040c */
[----:B------:R-:W-:Y:S04]  /*06b0*/  STS.U16 [R10+UR12+0x1800], R37 ;  /* 0x001800250a007988 */ /* 0x000fe8000800040c */
[----:B------:R0:W-:Y:S04]  /*06c0*/  STS.U16 [R10+UR12+0x1c00], R19 ;  /* 0x001c00130a007988 */ /* 0x0001e8000800040c */
[----:B------:R0:W-:Y:S04]  /*06d0*/  STS.U16 [R18+UR12], R21 ;  /* 0x0000001512007988 */ /* 0x0001e8000800040c */
[----:B------:R0:W-:Y:S04]  /*06e0*/  STS.U16 [R18+UR12+0x400], R23 ;  /* 0x0004001712007988 */ /* 0x0001e8000800040c */
[----:B------:R-:W3:Y:S04]  /*06f0*/  LDG.E.U16 R9, desc[UR20][R6.64] ;  /* 0x0000001406097981 */ /* 0x000ee8000c1e1500 */
[----:B-1----:R-:W3:Y:S04]  /*0700*/  LDG.E.U16 R25, desc[UR20][R6.64+0x400] ;  /* 0x0004001406197981 */ /* 0x002ee8000c1e1500 */
[----:B0-----:R-:W3:Y:S04]  /*0710*/  LDG.E.U16 R27, desc[UR20][R6.64+0x800] ;  /* 0x00080014061b7981 */ /* 0x001ee8000c1e1500 */
[----:B------:R-:W3:Y:S04]  /*0720*/  LDG.E.U16 R29, desc[UR20][R6.64+0xc00] ;  /* 0x000c0014061d7981 */ /* 0x000ee8000c1e1500 */
[----:B------:R-:W3:Y:S04]  /*0730*/  LDG.E.U16 R31, desc[UR20][R6.64+0x1000] ;  /* 0x00100014061f7981 */ /* 0x000ee8000c1e1500 */
[----:B------:R-:W3:Y:S04]  /*0740*/  LDG.E.U16 R35, desc[UR20][R6.64+0x1400] ;  /* 0x0014001406237981 */ /* 0x000ee8000c1e1500 */
[----:B------:R0:W-:Y:S04]  /*0750*/  STS.U16 [R18+UR12+0x800], R14 ;  /* 0x0008000e12007988 */ /* 0x0001e8000800040c */
[----:B------:R-:W3:Y:S04]  /*0760*/  LDG.E.U16 R8, desc[UR20][R6.64+0x1800] ;  /* 0x0018001406087981 */ /* 0x000ee8000c1e1500 */
[----:B------:R-:W3:Y:S04]  /*0770*/  LDG.E.U16 R22, desc[UR20][R6.64+0x1c00] ;  /* 0x001c001406167981 */ /* 0x000ee8000c1e1500 */
[----:B------:R1:W3:Y:S04]  /*0780*/  LDG.E.U16 R5, desc[UR20][R4.64+0x1c40] ;  /* 0x001c401404057981 */ /* 0x0002e8000c1e1500 */
[----:B------:R-:W3:Y:S04]  /*0790*/  LDG.E.U16 R11, desc[UR20][R6.64+0x40] ;  /* 0x00004014060b7981 */ /* 0x000ee8000c1e1500 */
[----:B------:R-:W3:Y:S04]  /*07a0*/  LDG.E.U16 R19, desc[UR20][R6.64+0x440] ;  /* 0x0004401406137981 */ /* 0x000ee8000c1e1500 */
[----:B------:R-:W3:Y:S04]  /*07b0*/  LDG.E.U16 R21, desc[UR20][R6.64+0x840] ;  /* 0x0008401406157981 */ /* 0x000ee8000c1e1500 */
[----:B------:R-:W3:Y:S04]  /*07c0*/  LDG.E.U16 R23, desc[UR20][R6.64+0xc40] ;  /* 0x000c401406177981 */ /* 0x000ee8000c1e1500 */
[----:B------:R-:W3:Y:S04]  /*07d0*/  LDG.E.U16 R33, desc[UR20][R6.64+0x1040] ;  /* 0x0010401406217981 */ /* 0x000ee8000c1e1500 */
[----:B------:R-:W3:Y:S04]  /*07e0*/  LDG.E.U16 R37, desc[UR20][R6.64+0x1440] ;  /* 0x0014401406257981 */ /* 0x000ee8000c1e1500 */
[----:B0-----:R-:W3:Y:S01]  /*07f0*/  LDG.E.U16 R14, desc[UR20][R6.64+0x1840] ;  /* 0x00184014060e7981 */ /* 0x001ee2000c1e1500 */
[----:B------:R-:W-:Y:S01]  /*0800*/  LOP3.LUT P2, RZ, R0, 0xff, RZ, 0xc0, !PT ;  /* 0x000000ff00ff7812 */ /* 0x000fe2000784c0ff */
[----:B------:R-:W-:Y:S01]  /*0810*/  UMOV UR4, 0x1 ;  /* 0x0000000100047882 */ /* 0x000fe20000000000 */
[----:B-1----:R-:W-:Y:S01]  /*0820*/  SHF.R.U32.HI R4, RZ, 0x5, R0 ;  /* 0x00000005ff047819 */ /* 0x002fe20000011600 */
[----:B------:R0:W-:Y:S10]  /*0830*/  STS.U16 [R18+UR12+0xc00], R16 ;  /* 0x000c001012007988 */ /* 0x0001f4000800040c */
[----:B------:R-:W-:-:S05]  /*0840*/  VOTEU.ALL UP0, P2 ;  /* 0x0000000000ff7886 */ /* 0x000fca0001000000 */
[----:B------:R-:W-:-:S04]  /*0850*/  @!UP0 UIADD3 UR4, UPT, UPT, -UR4, 0x100000, URZ ;  /* 0x0010000004048890 */ /* 0x000fc8000fffe1ff */
[----:B------:R-:W-:Y:S02]  /*0860*/  @!UP0 USHF.L.U32 UR5, UR4, 0xb, URZ ;  /* 0x0000000b04058899 */ /* 0x000fe400080006ff */
[----:B------:R-:W-:Y:S01]  /*0870*/  @!UP0 USHF.L.U32 UR4, UR4, 0x1, URZ ;  /* 0x0000000104048899 */ /* 0x000fe200080006ff */
[----:B------:R-:W-:Y:S01]  /*0880*/  VOTEU.ALL UP1, P2 ;  /* 0x0000000000ff7886 */ /* 0x000fe20001020000 */
[----:B------:R0:W-:Y:S01]  /*0890*/  STS.U16 [R18+UR12+0x1c00], R15 ;  /* 0x001c000f12007988 */ /* 0x0001e2000800040c */
[----:B------:R-:W-:Y:S02]  /*08a0*/  R2UR UR10, R4 ;  /* 0x00000000040a72ca */ /* 0x000fe400000e0000 */
[----:B------:R-:W-:-:S11]  /*08b0*/  LOP3.LUT R4, R0, 0xff, RZ, 0xc0, !PT ;  /* 0x000000ff00047812 */ /* 0x000fd600078ec0ff */
[----:B------:R-:W-:Y:S01]  /*08c0*/  UISETP.NE.U32.AND UP0, UPT, UR10, URZ, UPT ;  /* 0x000000ff0a00728c */ /* 0x000fe2000bf05070 */
[----:B--2---:R0:W-:Y:S04]  /*08d0*/  STS.U16 [R18+UR12+0x1000], R12 ;  /* 0x0010000c12007988 */ /* 0x0041e8000800040c */
[----:B----4-:R0:W-:Y:S04]  /*08e0*/  STS.U16 [R18+UR12+0x1400], R13 ;  /* 0x0014000d12007988 */ /* 0x0101e8000800040c */
[----:B---3--:R0:W-:Y:S04]  /*08f0*/  STS.U16 [R18+UR12+0x1800], R17 ;  /* 0x0018001112007988 */ /* 0x0081e8000800040c */
[----:B------:R0:W-:Y:S04]  /*0900*/  STS.U16 [R10+UR12+0x2000], R9 ;  /* 0x002000090a007988 */ /* 0x0001e8000800040c */
        /* <DEDUP_REMOVED lines=14> */
[----:B------:R0:W-:Y:S01]  /*09f0*/  STS.U16 [R18+UR12+0x3800], R14 ;  /* 0x0038000e12007988 */ /* 0x0001e2000800040c */
[----:B------:R1:W-:Y:S06]  /*0a00*/  MEMBAR.ALL.CTA ;  /* 0x0000000000007992 */ /* 0x0003ec0000008000 */
[----:B-1----:R-:W-:Y:S04]  /*0a10*/  FENCE.VIEW.ASYNC.S ;  /* 0x00000000000073c6 */ /* 0x002fe80000000000 */
[----:B------:R-:W1:Y:S02]  /*0a20*/  FENCE.VIEW.ASYNC.S ;  /* 0x00000000000073c6 */ /* 0x000e640000000000 */
[----:B-1----:R0:W1:Y:S02]  /*0a30*/  @!UP1 SYNCS.EXCH.64 URZ, [UR12+0x4000], UR4 ;  /* 0x004000040cff95b2 */ /* 0x0020640008000100 */
[----:B-1----:R-:W-:Y:S06]  /*0a40*/  BAR.SYNC.DEFER_BLOCKING 0x0 ;  /* 0x0000000000007b1d */ /* 0x002fec0000010000 */
[----:B0-----:R-:W-:Y:S05]  /*0a50*/  BRA.U UP0, `(.L_x_6) ;  /* 0x0000000100747547 */ /* 0x001fea000b800000 */
[----:B------:R-:W-:Y:S02]  /*0a60*/  UIADD3 UR4, UPT, UPT, UR12, 0x2000, URZ ;  /* 0x000020000c047890 */ /* 0x000fe4000fffe0ff */
[----:B------:R-:W-:Y:S02]  /*0a70*/  USHF.R.U32.HI UR6, URZ, 0x4, UR12 ;  /* 0x00000004ff067899 */ /* 0x000fe4000801160c */
[----:B------:R-:W-:Y:S02]  /*0a80*/  USHF.R.U32.HI UR4, URZ, 0x4, UR4 ;  /* 0x00000004ff047899 */ /* 0x000fe40008011604 */
[----:B------:R-:W-:Y:S02]  /*0a90*/  USGXT.U32 UR6, UR6, 0xe ;  /* 0x0000000e0606789a */ /* 0x000fe40008000000 */
[----:B------:R-:W-:Y:S02]  /*0aa0*/  USGXT.U32 UR8, UR4, 0xe ;  /* 0x0000000e0408789a */ /* 0x000fe40008000000 */
[----:B------:R-:W-:-:S02]  /*0ab0*/  UIADD3 UR24, UP0, UPT, UR6, 0x2, URZ ;  /* 0x0000000206187890 */ /* 0x000fc4000ff1e0ff */
[----:B------:R-:W-:Y:S01]  /*0ac0*/  UIADD3 UR22, UP1, UPT, UR8, 0x80, URZ ;  /* 0x0000008008167890 */ /* 0x000fe2000ff3e0ff */
[----:B------:R-:W-:Y:S01]  /*0ad0*/  UMOV UR4, URZ ;  /* 0x000000ff00047c82 */ /* 0x000fe20008000000 */
[----:B------:R-:W-:Y:S01]  /*0ae0*/  UMOV UR26, 0x0 ;  /* 0x00000000001a7882 */ /* 0x000fe20000000000 */
[----:B------:R-:W-:Y:S02]  /*0af0*/  UIADD3.X UR25, UPT, UPT, UR4, 0x40004040, URZ, UP0, !UPT ;  /* 0x4000404004197890 */ /* 0x000fe400087fe4ff */
[----:B------:R-:W-:Y:S02]  /*0b00*/  UIADD3.X UR23, UPT, UPT, UR4, 0x40004040, URZ, UP1, !UPT ;  /* 0x4000404004177890 */ /* 0x000fe40008ffe4ff */
[----:B------:R-:W-:Y:S02]  /*0b10*/  UIADD3.64 UR4, UPT, UPT, UR24, 0x2, URZ ;  /* 0x0000000218047897 */ /* 0x000fe4000fffe0ff */
[----:B------:R-:W-:Y:S02]  /*0b20*/  UIADD3.64 UR14, UPT, UPT, UR22, 0x80, URZ ;  /* 0x00000080160e7897 */ /* 0x000fe4000fffe0ff */
[----:B------:R-:W-:-:S02]  /*0b30*/  UIADD3.64 UR16, UPT, UPT, UR24, 0x4, URZ ;  /* 0x0000000418107897 */ /* 0x000fc4000fffe0ff */
[----:B------:R-:W-:Y:S01]  /*0b40*/  UIADD3.64 UR18, UPT, UPT, UR22, 0x100, URZ ;  /* 0x0000010016127897 */ /* 0x000fe2000fffe0ff */
[----:B------:R-:W-:Y:S01]  /*0b50*/  UMOV UR27, 0x4110490 ;  /* 0x04110490001b7882 */ /* 0x000fe20000000000 */
[----:B------:R-:W-:Y:S01]  /*0b60*/  UMOV UR7, 0x40004040 ;  /* 0x4000404000077882 */ /* 0x000fe20000000000 */
[----:B------:R-:W-:Y:S01]  /*0b70*/  UMOV UR9, 0x40004040 ;  /* 0x4000404000097882 */ /* 0x000fe20000000000 */
[----:B------:R-:W-:Y:S01]  /*0b80*/  UMOV UR28, 0x0 ;  /* 0x00000000001c7882 */ /* 0x000fe20000000000 */
[----:B------:R-:W-:Y:S01]  /*0b90*/  UMOV UR29, 0x4110490 ;  /* 0x04110490001d7882 */ /* 0x000fe20000000000 */
[----:B------:R-:W-:Y:S01]  /*0ba0*/  UMOV UR30, 0x0 ;  /* 0x00000000001e7882 */ /* 0x000fe20000000000 */
[----:B------:R-:W-:Y:S01]  /*0bb0*/  UMOV UR31, 0x4110490 ;  /* 0x04110490001f7882 */ /* 0x000fe20000000000 */
[----:B------:R0:W-:Y:S01]  /*0bc0*/  UTCHMMA gdesc[UR6], gdesc[UR8], tmem[UR13], tmem[UR26], idesc[UR27], !UPT ;  /* 0x00ff1a08060075ea */ /* 0x0001e2000f80000d */
[----:B------:R-:W-:Y:S01]  /*0bd0*/  UMOV UR32, 0x0 ;  /* 0x0000000000207882 */ /* 0x000fe20000000000 */
[----:B------:R-:W-:Y:S01]  /*0be0*/  UMOV UR33, 0x4110490 ;  /* 0x0411049000217882 */ /* 0x000fe20000000000 */
[----:B------:R0:W-:Y:S01]  /*0bf0*/  UTCHMMA gdesc[UR24], gdesc[UR22], tmem[UR13], tmem[UR28], idesc[UR29], UPT ;  /* 0x00ff1c16180075ea */ /* 0x0001e2000b80000d */
[----:B------:R0:W-:Y:S01]  /*0c00*/  UTCHMMA gdesc[UR4], gdesc[UR14], tmem[UR13], tmem[UR30], idesc[UR31], UPT ;  /* 0x00ff1e0e040075ea */ /* 0x0001e2000b80000d */
[----:B------:R0:W-:Y:S01]  /*0c10*/  UTCHMMA gdesc[UR16], gdesc[UR18], tmem[UR13], tmem[UR32], idesc[UR33], UPT ;  /* 0x00ff2012100075ea */ /* 0x0001e2000b80000d */
[----:B------:R-:W-:Y:S01]  /*0c20*/  NOP ;  /* 0x0000000000007918 */ /* 0x000fe20000000000 */
.L_x_6:
[----:B------:R-:W-:Y:S01]  /*0c30*/  ELECT P0, URZ, PT ;  /* 0x0000000000ff782f */ /* 0x000fe20003800000 */
[----:B0-----:R-:W-:-:S03]  /*0c40*/  UIADD3 UR4, UPT, UPT, UR12, 0x4000, URZ ;  /* 0x000040000c047890 */ /* 0x001fc6000fffe0ff */
[----:B------:R-:W-:Y:S01]  /*0c50*/  ISETP.LT.U32.AND P0, PT, R4, 0x20, P0 ;  /* 0x000000200400780c */ /* 0x000fe20000701070 */
[----:B------:R-:W-:Y:S01]  /*0c60*/  UMOV UR5, URZ ;  /* 0x000000ff00057c82 */ /* 0x000fe20008000000 */
[----:B------:R-:W-:-:S05]  /*0c70*/  IMAD.SHL.U32 R4, R0, 0x10, RZ ;  /* 0x0000001000047824 */ /* 0x000fca00078e00ff */
[----:B------:R-:W-:-:S06]  /*0c80*/  LOP3.LUT R23, R4, 0xf0, RZ, 0xc0, !PT ;  /* 0x000000f004177812 */ /* 0x000fcc00078ec0ff */
[----:B------:R-:W-:Y:S01]  /*0c90*/  VOTEU.ANY UP0, P0 ;  /* 0x0000000000ff7886 */ /* 0x000fe20000000100 */
[----:B------:R-:W-:-:S04]  /*0ca0*/  VOTEU.ANY UP1, P0 ;  /* 0x0000000000ff7886 */ /* 0x000fc80000020100 */
[----:B------:R-:W-:Y:S01]  /*0cb0*/  @UP0 UMOV UR6, UR4 ;  /* 0x0000000400060c82 */ /* 0x000fe20008000000 */
[----:B------:R-:W-:Y:S01]  /*0cc0*/  USHF.L.U32 UR4, UR10, 0x15, URZ ;  /* 0x000000150a047899 */ /* 0x000fe200080006ff */
[----:B------:R0:W-:Y:S01]  /*0cd0*/  @UP1 UTCBAR [UR6], URZ ;  /* 0x000000ff060013e9 */ /* 0x0001e200080000ff */
[----:B------:R-:W-:Y:S01]  /*0ce0*/  BAR.SYNC.DEFER_BLOCKING 0x0 ;  /* 0x0000000000007b1d */ /* 0x000fe20000010000 */
[----:B------:R-:W-:Y:S02]  /*0cf0*/  USHF.L.U32 UR5, UR10, 0x3, URZ ;  /* 0x000000030a057899 */ /* 0x000fe400080006ff */
[----:B------:R-:W-:Y:S02]  /*0d00*/  ULOP3.LUT UR4, UR4, 0x600000, URZ, 0xc0, !UPT ;  /* 0x0060000004047892 */ /* 0x000fe4000f8ec0ff */
[----:B------:R-:W-:-:S04]  /*0d10*/  ULOP3.LUT UR5, UR5, 0x20, URZ, 0xc0, !UPT ;  /* 0x0000002005057892 */ /* 0x000fc8000f8ec0ff */
[----:B------:R-:W-:Y:S01]  /*0d20*/  UIADD3 UR4, UPT, UPT, UR5, UR4, UR13 ;  /* 0x0000000405047290 */ /* 0x000fe2000fffe00d */
[----:B------:R-:W1:Y:S02]  /*0d30*/  SYNCS.PHASECHK.TRANS64.TRYWAIT P0, [UR12+0x4000], RZ ;  /* 0x004000ffff0075a7 */ /* 0x000e64000800110c */
[----:B01----:R-:W-:Y:S09]  /*0d40*/  @!P0 BRA `(.L_x_7) ;  /* 0x0000000400988947 */ /* 0x003ff20003800000 */
.L_x_11:
[----:B------:R-:W-:Y:S01]  /*0d50*/  BAR.SYNC.DEFER_BLOCKING 0x0 ;  /* 0x0000000000007b1d */ /* 0x000fe20000010000 */
[----:B------:R-:W-:Y:S01]  /*0d60*/  LOP3.LUT R21, R0, 0x7, RZ, 0xc0, !PT ;  /* 0x0000000700157812 */ /* 0x000fe200078ec0ff */
[----:B------:R-:W-:Y:S01]  /*0d70*/  IMAD R23, R2, 0x8, R23 ;  /* 0x0000000802177824 */ /* 0x000fe200078e0217 */
[C---:B------:R-:W-:Y:S01]  /*0d80*/  LOP3.LUT R22, R0.reuse, 0x10, RZ, 0xc0, !PT ;  /* 0x0000001000167812 */ /* 0x040fe200078ec0ff */
[----:B------:R-:W-:Y:S02]  /*0d90*/  IMAD.SHL.U32 R24, R0, 0x80, RZ ;  /* 0x0000008000187824 */ /* 0x000fe400078e00ff */
[----:B------:R-:W-:Y:S01]  /*0da0*/  IMAD R25, R2, 0x4, R21 ;  /* 0x0000000402197824 */ /* 0x000fe200078e0215 */
[----:B------:R-:W-:Y:S01]  /*0db0*/  LDTM.16dp32bit_t0_t15.x16 R4, tmem[UR4] ;  /* 0x00000004000479ee */ /* 0x000fe20008a00000 */
[----:B------:R-:W0:Y:S01]  /*0dc0*/  LDTM.16dp32bit_t16_t31.x16 R4, tmem[UR4+0x10] ;  /* 0x00001004000479ee */ /* 0x000e220008a20000 */
[----:B------:R-:W-:Y:S01]  /*0dd0*/  IMAD.SHL.U32 R2, R22, 0x4, RZ ;  /* 0x0000000416027824 */ /* 0x000fe200078e00ff */
[----:B------:R-:W-:Y:S01]  /*0de0*/  LOP3.LUT R24, R24, 0x400, RZ, 0xc0, !PT ;  /* 0x0000040018187812 */ /* 0x000fe200078ec0ff */
[----:B------:R-:W-:Y:S01]  /*0df0*/  IMAD.SHL.U32 R25, R25, 0x10, RZ ;  /* 0x0000001019197824 */ /* 0x000fe200078e00ff */
[----:B------:R-:W1:Y:S02]  /*0e00*/  LDCU.64 UR4, c[0x0][0x390] ;  /* 0x00007200ff0477ac */ /* 0x000e640008000a00 */
[----:B------:R-:W-:Y:S01]  /*0e10*/  LOP3.LUT R2, R23, R2, RZ, 0x3c, !PT ;  /* 0x0000000217027212 */ /* 0x000fe200078e3cff */
[----:B------:R-:W-:Y:S01]  /*0e20*/  VIADD R27, R24, UR12 ;  /* 0x0000000c181b7c36 */ /* 0x000fe20008000000 */
[----:B------:R-:W-:-:S03]  /*0e30*/  LOP3.LUT R25, R25, R20, RZ, 0x3c, !PT ;  /* 0x0000001419197212 */ /* 0x000fc600078e3cff */
[----:B------:R-:W-:Y:S02]  /*0e40*/  IMAD R2, R21, 0x800, R2 ;  /* 0x0000080015027824 */ /* 0x000fe400078e0202 */
[----:B------:R-:W-:-:S03]  /*0e50*/  IMAD R22, R22, 0x8, R27 ;  /* 0x0000000816167824 */ /* 0x000fc600078e021b */
[C---:B------:R-:W-:Y:S01]  /*0e60*/  LOP3.LUT R36, R2.reuse, 0x10, RZ, 0x3c, !PT ;  /* 0x0000001002247812 */ /* 0x040fe200078e3cff */
[----:B------:R-:W0:Y:S01]  /*0e70*/  @!P2 SYNCS.CCTL.IV [UR12+0x4000] ;  /* 0x00400000ff00a9b1 */ /* 0x000e22000800000c */
[C---:B------:R-:W-:Y:S01]  /*0e80*/  LOP3.LUT R37, R2.reuse, 0x20, RZ, 0x3c, !PT ;  /* 0x0000002002257812 */ /* 0x040fe200078e3cff */
[----:B------:R-:W-:Y:S01]  /*0e90*/  NOP ;  /* 0x0000000000007918 */ /* 0x000fe20000000000 */
[----:B------:R-:W-:Y:S01]  /*0ea0*/  LOP3.LUT R20, R2, 0x30, RZ, 0x3c, !PT ;  /* 0x0000003002147812 */ /* 0x000fe200078e3cff */
[----:B------:R-:W-:Y:S01]  /*0eb0*/  IMAD.IADD R32, R25, 0x1, R22 ;  /* 0x0000000119207824 */ /* 0x000fe200078e0216 */
[----:B0-----:R0:W-:Y:S04]  /*0ec0*/  STS.128 [R2+UR12], R4 ;  /* 0x0000000402007988 */ /* 0x0011e80008000c0c */
[----:B------:R-:W-:Y:S04]  /*0ed0*/  STS.128 [R36+UR12], R8 ;  /* 0x0000000824007988 */ /* 0x000fe80008000c0c */
[----:B------:R-:W-:Y:S04]  /*0ee0*/  STS.128 [R37+UR12], R12 ;  /* 0x0000000c25007988 */ /* 0x000fe80008000c0c */
[----:B------:R-:W-:Y:S01]  /*0ef0*/  STS.128 [R20+UR12], R16 ;  /* 0x0000001014007988 */ /* 0x000fe20008000c0c */
[----:B------:R-:W-:Y:S01]  /*0f00*/  BAR.SYNC.DEFER_BLOCKING 0x0 ;  /* 0x0000000000007b1d */ /* 0x000fe20000010000 */
[C---:B0-----:R-:W-:Y:S01]  /*0f10*/  LOP3.LUT R2, R0.reuse, 0xe0, RZ, 0xc0, !PT ;  /* 0x000000e000027812 */ /* 0x041fe200078ec0ff */
[----:B------:R-:W-:-:S02]  /*0f20*/  IMAD.SHL.U32 R0, R0, 0x2, RZ ;  /* 0x0000000200007824 */ /* 0x000fc400078e00ff */
[----:B------:R-:W-:Y:S02]  /*0f30*/  IMAD.SHL.U32 R5, R3, 0x4, RZ ;  /* 0x0000000403057824 */ /* 0x000fe400078e00ff */
[----:B------:R-:W-:Y:S01]  /*0f40*/  IMAD.SHL.U32 R2, R2, 0x2, RZ ;  /* 0x0000000202027824 */ /* 0x000fe200078e00ff */
[----:B------:R-:W-:-:S03]  /*0f50*/  LOP3.LUT R0, R0, 0x1c0, RZ, 0xc0, !PT ;  /* 0x000001c000007812 */ /* 0x000fc600078ec0ff */
[----:B------:R-:W-:Y:S02]  /*0f60*/  IMAD.SHL.U32 R2, R2, 0x4, RZ ;  /* 0x0000000402027824 */ /* 0x000fe400078e00ff */
[----:B------:R-:W-:-:S03]  /*0f70*/  IMAD.SHL.U32 R4, R0, 0x4, RZ ;  /* 0x0000000400047824 */ /* 0x000fc600078e00ff */
[----:B-1----:R-:W-:-:S04]  /*0f80*/  IADD3 R2, P0, P2, R5, UR4, R2 ;  /* 0x0000000405027c10 */ /* 0x002fc8000fa1e002 */
[----:B------:R-:W-:Y:S02]  /*0f90*/  IADD3.X R3, PT, PT, RZ, UR5, RZ, P0, P2 ;  /* 0x00000005ff037c10 */ /* 0x000fe400087e44ff */
[----:B------:R-:W-:Y:S01]  /*0fa0*/  IADD3 R4, P0, P2, R5, UR4, R4 ;  /* 0x0000000405047c10 */ /* 0x000fe2000fa1e004 */
[----:B------:R-:W0:Y:S03]  /*0fb0*/  LDSM.16.M88.4 R20, [R32] ;  /* 0x000000002014783b */ /* 0x000e260000000200 */
[----:B------:R-:W-:Y:S01]  /*0fc0*/  IADD3.X R5, PT, PT, RZ, UR5, RZ, P0, P2 ;  /* 0x00000005ff057c10 */ /* 0x000fe200087e44ff */
[----:B------:R-:W1:Y:S04]  /*0fd0*/  LDSM.16.M88.4 R24, [R32+0x100] ;  /* 0x000100002018783b */ /* 0x000e680000000200 */
[----:B------:R-:W2:Y:S04]  /*0fe0*/  LDSM.16.M88.4 R28, [R32+0x200] ;  /* 0x00020000201c783b */ /* 0x000ea80000000200 */
[----:B------:R-:W3:Y:S04]  /*0ff0*/  LDSM.16.M88.4 R32, [R32+0x300] ;  /* 0x000300002020783b */ /* 0x000ee80000000200 */
[----:B0-----:R0:W-:Y:S04]  /*1000*/  STG.E desc[UR20][R2.64], R20 ;  /* 0x0000001402007986 */ /* 0x0011e8000c101914 */
[----:B------:R0:W-:Y:S04]  /*1010*/  STG.E desc[UR20][R2.64+0x80], R21 ;  /* 0x0000801502007986 */ /* 0x0001e8000c101914 */
[----:B------:R0:W-:Y:S04]  /*1020*/  STG.E desc[UR20][R2.64+0x800], R22 ;  /* 0x0008001602007986 */ /* 0x0001e8000c101914 */
[----:B------:R0:W-:Y:S04]  /*1030*/  STG.E desc[UR20][R2.64+0x880], R23 ;  /* 0x0008801702007986 */ /* 0x0001e8000c101914 */
[----:B-1----:R0:W-:Y:S04]  /*1040*/  STG.E desc[UR20][R2.64+0x1000], R24 ;  /* 0x0010001802007986 */ /* 0x0021e8000c101914 */
[----:B------:R0:W-:Y:S04]  /*1050*/  STG.E desc[UR20][R2.64+0x1080], R25 ;  /* 0x0010801902007986 */ /* 0x0001e8000c101914 */
[----:B------:R0:W-:Y:S04]  /*1060*/  STG.E desc[UR20][R2.64+0x1800], R26 ;  /* 0x0018001a02007986 */ /* 0x0001e8000c101914 */
[----:B------:R0:W-:Y:S04]  /*1070*/  STG.E desc[UR20][R2.64+0x1880], R27 ;  /* 0x0018801b02007986 */ /* 0x0001e8000c101914 */
[----:B--2---:R0:W-:Y:S04]  /*1080*/  STG.E desc[UR20][R2.64+0x2000], R28 ;  /* 0x0020001c02007986 */ /* 0x0041e8000c101914 */
[----:B------:R0:W-:Y:S04]  /*1090*/  STG.E desc[UR20][R2.64+0x2080], R29 ;  /* 0x0020801d02007986 */ /* 0x0001e8000c101914 */
[----:B------:R0:W-:Y:S04]  /*10a0*/  STG.E desc[UR20][R2.64+0x2800], R30 ;  /* 0x0028001e02007986 */ /* 0x0001e8000c101914 */
[----:B------:R0:W-:Y:S04]  /*10b0*/  STG.E desc[UR20][R2.64+0x2880], R31 ;  /* 0x0028801f02007986 */ /* 0x0001e8000c101914 */
[----:B---3--:R0:W-:Y:S04]  /*10c0*/  STG.E desc[UR20][R2.64+0x3000], R32 ;  /* 0x0030002002007986 */ /* 0x0081e8000c101914 */
[----:B------:R0:W-:Y:S04]  /*10d0*/  STG.E desc[UR20][R2.64+0x3080], R33 ;  /* 0x0030802102007986 */ /* 0x0001e8000c101914 */
[----:B------:R0:W-:Y:S04]  /*10e0*/  STG.E desc[UR20][R2.64+0x3800], R34 ;  /* 0x0038002202007986 */ /* 0x0001e8000c101914 */
[----:B------:R0:W-:Y:S01]  /*10f0*/  STG.E desc[UR20][R4.64+0x3880], R35 ;  /* 0x0038802304007986 */ /* 0x0001e2000c101914 */
[----:B------:R-:W-:Y:S06]  /*1100*/  BAR.SYNC.DEFER_BLOCKING 0x0 ;  /* 0x0000000000007b1d */ /* 0x000fec0000010000 */
[----:B------:R-:W-:Y:S05]  /*1110*/  @P1 BRA `(.L_x_8) ;  /* 0x00000000009c1947 */ /* 0x000fea0003800000 */
[----:B------:R-:W-:Y:S01]  /*1120*/  NOP ;  /* 0x0000000000007918 */ /* 0x000fe20000000000 */
[----:B------:R-:W-:Y:S01]  /*1130*/  UMOV UR4, 0x50 ;  /* 0x0000005000047882 */ /* 0x000fe20000000000 */
[----:B------:R-:W-:Y:S01]  /*1140*/  IMAD.U32 R0, RZ, RZ, UR13 ;  /* 0x0000000dff007e24 */ /* 0x000fe2000f8e00ff */
[----:B------:R-:W-:Y:S01]  /*1150*/  ULEA UR11, UR11, UR4, 0x18 ;  /* 0x000000040b0b7291 */ /* 0x000fe2000f8ec0ff */
[----:B0-----:R-:W-:Y:S02]  /*1160*/  IMAD.MOV.U32 R3, RZ, RZ, 0x3 ;  /* 0x00000003ff037424 */ /* 0x001fe400078e00ff */
[----:B------:R-:W-:Y:S01]  /*1170*/  IMAD.MOV.U32 R7, RZ, RZ, 0x1 ;  /* 0x00000001ff077424 */ /* 0x000fe200078e00ff */
[----:B------:R-:W-:-:S04]  /*1180*/  LOP3.LUT R0, R0, 0xffff, RZ, 0xc0, !PT ;  /* 0x0000ffff00007812 */ /* 0x000fc800078ec0ff */
[----:B------:R-:W-:Y:S01]  /*1190*/  SHF.R.U32.HI R0, RZ, 0x5, R0 ;  /* 0x00000005ff007819 */ /* 0x000fe20000011600 */
[----:B------:R-:W0:Y:S04]  /*11a0*/  LDS R5, [UR11] ;  /* 0x0000000bff057984 */ /* 0x000e280008000800 */
[----:B------:R-:W-:Y:S01]  /*11b0*/  VIADD R2, R0, 0x10 ;  /* 0x0000001000027836 */ /* 0x000fe20000000000 */
[----:B------:R-:W-:-:S04]  /*11c0*/  SHF.L.U32 R0, R3, R0, RZ ;  /* 0x0000000003007219 */ /* 0x000fc800000006ff */
[----:B------:R-:W-:-:S04]  /*11d0*/  SHF.L.U32 R3, R7, R2, RZ ;  /* 0x0000000207037219 */ /* 0x000fc800000006ff */
[----:B------:R-:W-:-:S04]  /*11e0*/  LOP3.LUT R0, R3, R0, RZ, 0xfc, !PT ;  /* 0x0000000003007212 */ /* 0x000fc800078efcff */
[C---:B------:R-:W-:Y:S02]  /*11f0*/  LOP3.LUT R2, R0.reuse, 0xffff, RZ, 0xc0, !PT ;  /* 0x0000ffff00027812 */ /* 0x040fe400078ec0ff */
[----:B0-----:R-:W-:-:S04]  /*1200*/  LOP3.LUT R3, R0, 0xffff, R5, 0x80, !PT ;  /* 0x0000ffff00037812 */ /* 0x001fc800078e8005 */
[----:B------:R-:W-:-:S13]  /*1210*/  ISETP.NE.AND P0, PT, R3, R2, PT ;  /* 0x000000020300720c */ /* 0x000fda0003f05270 */
[----:B------:R-:W-:Y:S05]  /*1220*/  @P0 BRA `(.L_x_9) ;  /* 0x0000000000500947 */ /* 0x000fea0003800000 */
[----:B------:R-:W-:Y:S02]  /*1230*/  SHF.R.U32.HI R5, RZ, 0x10, R5 ;  /* 0x00000010ff057819 */ /* 0x000fe40000011605 */
[----:B------:R-:W-:-:S04]  /*1240*/  SHF.R.U32.HI R2, RZ, 0x10, R0 ;  /* 0x00000010ff027819 */ /* 0x000fc80000011600 */
[----:B------:R-:W-:-:S04]  /*1250*/  LOP3.LUT R5, R5, R2, RZ, 0xc0, !PT ;  /* 0x0000000205057212 */ /* 0x000fc800078ec0ff */
[----:B------:R-:W-:-:S13]  /*1260*/  ISETP.NE.AND P0, PT, R5, R2, PT ;  /* 0x000000020500720c */ /* 0x000fda0003f05270 */
[----:B------:R-:W-:Y:S05]  /*1270*/  @P0 BRA `(.L_x_10) ;  /* 0x0000000000300947 */ /* 0x000fea0003800000 */
[----:B------:R-:W-:Y:S01]  /*1280*/  R2UR UR4, R0 ;  /* 0x00000000000472ca */ /* 0x000fe200000e0000 */
[----:B------:R-:W-:Y:S01]  /*1290*/  VOTEU.ANY UR5, UPT, PT ;  /* 0x0000000000057886 */ /* 0x000fe200038e0100 */
[----:B------:R-:W0:Y:S01]  /*12a0*/  S2R R0, SR_LANEID ;  /* 0x0000000000007919 */ /* 0x000e220000000000 */
[----:B------:R-:W-:-:S10]  /*12b0*/  UFLO.U32 UR5, UR5 ;  /* 0x00000005000572bd */ /* 0x000fd400080e0000 */
[----:B------:R-:W-:-:S06]  /*12c0*/  ULOP3.LUT UR4, URZ, UR4, URZ, 0x33, !UPT ;  /* 0x00000004ff047292 */ /* 0x000fcc000f8e33ff */
[----:B------:R-:W-:-:S04]  /*12d0*/  IMAD.U32 R2, RZ, RZ, UR4 ;  /* 0x00000004ff027e24 */ /* 0x000fc8000f8e00ff */
[----:B------:R-:W1:Y:S02]  /*12e0*/  REDUX UR6, R2 ;  /* 0x00000000020673c4 */ /* 0x000e640000000000 */
[----:B------:R2:W-:Y:S01]  /*12f0*/  UTCATOMSWS.AND URZ, UR4 ;  /* 0x0000000400ff79e3 */ /* 0x0005e20008000000 */
[----:B0-----:R-:W-:Y:S01]  /*1300*/  ISETP.EQ.U32.AND P0, PT, R0, UR5, PT ;  /* 0x0000000500007c0c */ /* 0x001fe2000bf02070 */
[----:B-1----:R-:W-:-:S12]  /*1310*/  IMAD.U32 R0, RZ, RZ, UR6 ;  /* 0x00000006ff007e24 */ /* 0x002fd8000f8e00ff */
[----:B------:R2:W-:Y:S01]  /*1320*/  @P0 ATOMS.AND RZ, [UR11], R0 ;  /* 0x00000000ffff098c */ /* 0x0005e2000a80000b */
[----:B------:R-:W-:Y:S05]  /*1330*/  BRA `(.L_x_8) ;  /* 0x0000000000147947 */ /* 0x000fea0003800000 */
.L_x_10:
[----:B------:R-:W-:-:S07]  /*1340*/  MOV R2, 0x1360 ;  /* 0x0000136000027802 */ /* 0x000fce0000000f00 */
[----:B------:R-:W-:Y:S05]  /*1350*/  CALL.REL.NOINC `($__internal_0_$__cuda_sm10x_tcgen05_guardrail_trap_col_being_dealloced_not_returned_by_alloc) ;  /* 0x0000000000207944 */ /* 0x000fea0003c00000 */
[----:B------:R-:W-:Y:S05]  /*1360*/  BRA `(.L_x_8) ;  /* 0x0000000000087947 */ /* 0x000fea0003800000 */
.L_x_9:
[----:B------:R-:W-:-:S07]  /*1370*/  MOV R2, 0x1390 ;  /* 0x0000139000027802 */ /* 0x000fce0000000f00 */
[----:B------:R-:W-:Y:S05]  /*1380*/  CALL.REL.NOINC `($__internal_2_$__cuda_sm10x_tcgen05_guardrail_trap_unallocated_columns_being_dealloced) ;  /* 0x00000000002c7944 */ /* 0x000fea0003c00000 */
.L_x_8:
[----:B------:R-:W-:Y:S01]  /*1390*/  NOP ;  /* 0x0000000000007918 */ /* 0x000fe20000000000 */
[----:B--2---:R-:W-:Y:S05]  /*13a0*/  EXIT ;  /* 0x000000000000794d */ /* 0x004fea0003800000 */
.L_x_7:
[----:B------:R-:W0:Y:S02]  /*13b0*/  SYNCS.PHASECHK.TRANS64.TRYWAIT P0, [UR12+0x4000], RZ ;  /* 0x004000ffff0075a7 */ /* 0x000e24000800110c */
[----:B0-----:R-:W-:Y:S05]  /*13c0*/  @!P0 BRA `(.L_x_7) ;  /* 0xfffffffc00f88947 */ /* 0x001fea000383ffff */
[----:B------:R-:W-:Y:S05]  /*13d0*/  BRA `(.L_x_11) ;  /* 0xfffffff8005c7947 */ /* 0x000fea000383ffff */
        .weak           $__internal_0_$__cuda_sm10x_tcgen05_guardrail_trap_col_being_dealloced_not_returned_by_alloc
        .type           $__internal_0_$__cuda_sm10x_tcgen05_guardrail_trap_col_being_dealloced_not_returned_by_alloc,@function
        .size           $__internal_0_$__cuda_sm10x_tcgen05_guardrail_trap_col_being_dealloced_not_returned_by_alloc,($__internal_1_$__cuda_sm10x_tcgen05_guardrail_trap_phase_invalid_during_alloc - $__internal_0_$__cuda_sm10x_tcgen05_guardrail_trap_col_being_dealloced_not_returned_by_alloc)
$__internal_0_$__cuda_sm10x_tcgen05_guardrail_trap_col_being_dealloced_not_returned_by_alloc:
[----:B------:R-:W-:Y:S05]  /*13e0*/  BPT.TRAP 0x1 ;  /* 0x000000040000795c */ /* 0x000fea0000300000 */
[----:B------:R-:W-:-:S04]  /*13f0*/  IMAD.MOV.U32 R3, RZ, RZ, 0x0 ;  /* 0x00000000ff037424 */ /* 0x000fc800078e00ff */
[----:B------:R-:W-:Y:S05]  /*1400*/  RET.REL.NODEC R2 `(gluon_mma) ;  /* 0xffffffe802fc7950 */ /* 0x000fea0003c3ffff */
        .weak           $__internal_1_$__cuda_sm10x_tcgen05_guardrail_trap_phase_invalid_during_alloc
        .type           $__internal_1_$__cuda_sm10x_tcgen05_guardrail_trap_phase_invalid_during_alloc,@function
        .size           $__internal_1_$__cuda_sm10x_tcgen05_guardrail_trap_phase_invalid_during_alloc,($__internal_2_$__cuda_sm10x_tcgen05_guardrail_trap_unallocated_columns_being_dealloced - $__internal_1_$__cuda_sm10x_tcgen05_guardrail_trap_phase_invalid_during_alloc)
$__internal_1_$__cuda_sm10x_tcgen05_guardrail_trap_phase_invalid_during_alloc:
[----:B------:R-:W-:Y:S05]  /*1410*/  BPT.TRAP 0x1 ;  /* 0x000000040000795c */ /* 0x000fea0000300000 */
[----:B------:R-:W-:-:S04]  /*1420*/  IMAD.MOV.U32 R3, RZ, RZ, 0x0 ;  /* 0x00000000ff037424 */ /* 0x000fc800078e00ff */
[----:B------:R-:W-:Y:S05]  /*1430*/  RET.REL.NODEC R2 `(gluon_mma) ;  /* 0xffffffe802f07950 */ /* 0x000fea0003c3ffff */
        .weak           $__internal_2_$__cuda_sm10x_tcgen05_guardrail_trap_unallocated_columns_being_dealloced
        .type           $__internal_2_$__cuda_sm10x_tcgen05_guardrail_trap_unallocated_columns_being_dealloced,@function
        .size           $__internal_2_$__cuda_sm10x_tcgen05_guardrail_trap_unallocated_columns_being_dealloced,(.L_x_15 - $__internal_2_$__cuda_sm10x_tcgen05_guardrail_trap_unallocated_columns_being_dealloced)
$__internal_2_$__cuda_sm10x_tcgen05_guardrail_trap_unallocated_columns_being_dealloced:
[----:B------:R-:W-:Y:S05]  /*1440*/  BPT.TRAP 0x1 ;  /* 0x000000040000795c */ /* 0x000fea0000300000 */
[----:B------:R-:W-:-:S04]  /*1450*/  IMAD.MOV.U32 R3, RZ, RZ, 0x0 ;  /* 0x00000000ff037424 */ /* 0x000fc800078e00ff */
[----:B------:R-:W-:Y:S05]  /*1460*/  RET.REL.NODEC R2 `(gluon_mma) ;  /* 0xffffffe802e47950 */ /* 0x000fea0003c3ffff */
.L_x_12:
[----:B------:R-:W-:-:S00]  /*1470*/  BRA `(.L_x_12) ;  /* 0xfffffffc00fc7947 */ /* 0x000fc0000383ffff */
[----:B------:R-:W-:-:S00]  /*1480*/  NOP ;  /* 0x0000000000007918 */ /* 0x000fc00000000000 */
[----:B------:R-:W-:-:S00]  /*1490*/  NOP ;  /* 0x0000000000007918 */ /* 0x000fc00000000000 */
[----:B------:R-:W-:-:S00]  /*14a0*/  NOP ;  /* 0x0000000000007918 */ /* 0x000fc00000000000 */
[----:B------:R-:W-:-:S00]  /*14b0*/  NOP ;  /* 0x0000000000007918 */ /* 0x000fc00000000000 */
[----:B------:R-:W-:-:S00]  /*14c0*/  NOP ;  /* 0x0000000000007918 */ /* 0x000fc00000000000 */
[----:B------:R-:W-:-:S00]  /*14d0*/  NOP ;  /* 0x0000000000007918 */ /* 0x000fc00000000000 */
[----:B------:R-:W-:-:S00]  /*14e0*/  NOP ;  /* 0x0000000000007918 */ /* 0x000fc00000000000 */
[----:B------:R-:W-:-:S00]  /*14f0*/  NOP ;  /* 0x0000000000007918 */ /* 0x000fc00000000000 */
.L_x_15:


//--------------------- .nv.shared.gluon_mma      --------------------------
	.section	.nv.shared.gluon_mma,"aw",@nobits
	.sectionflags	@""
	.align	16
	.zero		1024


//--------------------- .nv.shared.reserved.0     --------------------------
	.section	.nv.shared.reserved.0,"aw",@nobits
	.align	8
	.weak		__nv_reservedSMEM_offset_0_alias
	.size		__nv_reservedSMEM_offset_0_alias, 0, 64
	.other		__nv_reservedSMEM_offset_0_alias,@"STO_CUDA_RESERVED_SHARED STV_DEFAULT"
__nv_reservedSMEM_offset_0_alias:
	.zero		0
.nv.shared.reserved.0:
	.zero		64
	.weak		__nv_reservedSMEM_allocation_phase
	.type		__nv_reservedSMEM_allocation_phase,@object
	.size		__nv_reservedSMEM_allocation_phase,(.L_0 - __nv_reservedSMEM_allocation_phase)
__nv_reservedSMEM_allocation_phase:
	.zero		1
.L_0:
	.zero		7
	.weak		__nv_reservedSMEM_devtool_atexit_pc
	.type		__nv_reservedSMEM_devtool_atexit_pc,@object
	.size		__nv_reservedSMEM_devtool_atexit_pc,(__nv_reservedSMEM_allocation_mask - __nv_reservedSMEM_devtool_atexit_pc)
__nv_reservedSMEM_devtool_atexit_pc:
	.zero		8
	.weak		__nv_reservedSMEM_allocation_mask
	.type		__nv_reservedSMEM_allocation_mask,@object
	.size		__nv_reservedSMEM_allocation_mask,(.L_2 - __nv_reservedSMEM_allocation_mask)
__nv_reservedSMEM_allocation_mask:
	.zero		4
.L_2:


//--------------------- .nv.constant0.gluon_mma   --------------------------
	.section	.nv.constant0.gluon_mma,"a",@progbits
	.sectionflags	@""
	.align	4
.nv.constant0.gluon_mma:
	.zero		936


//--------------------- SYMBOLS --------------------------

	.type		.nv.reservedSmem.offset0,@object
	.size		.nv.reservedSmem.offset0,0x4
	.type		.nv.reservedSmem.cap,@object
	.size		.nv.reservedSmem.cap,0x4
